//
// Generated by NVIDIA NVVM Compiler
//
// Compiler Build ID: CL-36424714
// Cuda compilation tools, release 13.0, V13.0.88
// Based on NVVM 20.0.0
//

.version 9.0
.target sm_100
.address_size 64

	// .globl	_Z22mul_stress_kernel_fp16P6__halfiS_

.visible .entry _Z22mul_stress_kernel_fp16P6__halfiS_(
	.param .u64 .ptr .align 1 _Z22mul_stress_kernel_fp16P6__halfiS__param_0,
	.param .u32 _Z22mul_stress_kernel_fp16P6__halfiS__param_1,
	.param .align 2 .b8 _Z22mul_stress_kernel_fp16P6__halfiS__param_2[2]
)
{
	.reg .pred 	%p<3>;
	.reg .b16 	%rs<260>;
	.reg .b32 	%r<10>;
	.reg .b32 	%f<11>;
	.reg .b64 	%rd<5>;

	ld.param.u16 	%rs26, [_Z22mul_stress_kernel_fp16P6__halfiS__param_2];
	ld.param.u64 	%rd1, [_Z22mul_stress_kernel_fp16P6__halfiS__param_0];
	ld.param.u32 	%r4, [_Z22mul_stress_kernel_fp16P6__halfiS__param_1];
	mov.u32 	%r5, %ctaid.x;
	mov.u32 	%r6, %ntid.x;
	mov.u32 	%r7, %tid.x;
	mad.lo.s32 	%r1, %r5, %r6, %r7;
	setp.ge.s32 	%p1, %r1, %r4;
	@%p1 bra 	$L__BB0_4;
	cvt.rn.f32.s32 	%f9, %r1;
	fma.rn.f32 	%f1, %f9, 0f38D1B717, 0f3F800000;
	// begin inline asm
	{  cvt.rn.f16.f32 %rs259, %f1;}

	// end inline asm
	add.f32 	%f2, %f1, 0f3C23D70A;
	// begin inline asm
	{  cvt.rn.f16.f32 %rs258, %f2;}

	// end inline asm
	add.f32 	%f3, %f1, 0f3CA3D70A;
	// begin inline asm
	{  cvt.rn.f16.f32 %rs257, %f3;}

	// end inline asm
	add.f32 	%f4, %f1, 0f3CF5C28F;
	// begin inline asm
	{  cvt.rn.f16.f32 %rs256, %f4;}

	// end inline asm
	add.f32 	%f5, %f1, 0f3D23D70A;
	// begin inline asm
	{  cvt.rn.f16.f32 %rs255, %f5;}

	// end inline asm
	add.f32 	%f6, %f1, 0f3D4CCCCC;
	// begin inline asm
	{  cvt.rn.f16.f32 %rs254, %f6;}

	// end inline asm
	add.f32 	%f7, %f1, 0f3D75C28F;
	// begin inline asm
	{  cvt.rn.f16.f32 %rs253, %f7;}

	// end inline asm
	add.f32 	%f8, %f1, 0f3D8F5C29;
	// begin inline asm
	{  cvt.rn.f16.f32 %rs252, %f8;}

	// end inline asm
	mov.b32 	%r9, 0;
$L__BB0_2:
	// begin inline asm
	{mul.f16 %rs35,%rs259,%rs26;
}
	// end inline asm
	// begin inline asm
	{mul.f16 %rs38,%rs258,%rs26;
}
	// end inline asm
	// begin inline asm
	{mul.f16 %rs41,%rs257,%rs26;
}
	// end inline asm
	// begin inline asm
	{mul.f16 %rs44,%rs256,%rs26;
}
	// end inline asm
	// begin inline asm
	{mul.f16 %rs47,%rs255,%rs26;
}
	// end inline asm
	// begin inline asm
	{mul.f16 %rs50,%rs254,%rs26;
}
	// end inline asm
	// begin inline asm
	{mul.f16 %rs53,%rs253,%rs26;
}
	// end inline asm
	// begin inline asm
	{mul.f16 %rs56,%rs252,%rs26;
}
	// end inline asm
	// begin inline asm
	{mul.f16 %rs59,%rs35,%rs26;
}
	// end inline asm
	// begin inline asm
	{mul.f16 %rs62,%rs38,%rs26;
}
	// end inline asm
	// begin inline asm
	{mul.f16 %rs65,%rs41,%rs26;
}
	// end inline asm
	// begin inline asm
	{mul.f16 %rs68,%rs44,%rs26;
}
	// end inline asm
	// begin inline asm
	{mul.f16 %rs71,%rs47,%rs26;
}
	// end inline asm
	// begin inline asm
	{mul.f16 %rs74,%rs50,%rs26;
}
	// end inline asm
	// begin inline asm
	{mul.f16 %rs77,%rs53,%rs26;
}
	// end inline asm
	// begin inline asm
	{mul.f16 %rs80,%rs56,%rs26;
}
	// end inline asm
	// begin inline asm
	{mul.f16 %rs83,%rs59,%rs26;
}
	// end inline asm
	// begin inline asm
	{mul.f16 %rs86,%rs62,%rs26;
}
	// end inline asm
	// begin inline asm
	{mul.f16 %rs89,%rs65,%rs26;
}
	// end inline asm
	// begin inline asm
	{mul.f16 %rs92,%rs68,%rs26;
}
	// end inline asm
	// begin inline asm
	{mul.f16 %rs95,%rs71,%rs26;
}
	// end inline asm
	// begin inline asm
	{mul.f16 %rs98,%rs74,%rs26;
}
	// end inline asm
	// begin inline asm
	{mul.f16 %rs101,%rs77,%rs26;
}
	// end inline asm
	// begin inline asm
	{mul.f16 %rs104,%rs80,%rs26;
}
	// end inline asm
	// begin inline asm
	{mul.f16 %rs107,%rs83,%rs26;
}
	// end inline asm
	// begin inline asm
	{mul.f16 %rs110,%rs86,%rs26;
}
	// end inline asm
	// begin inline asm
	{mul.f16 %rs113,%rs89,%rs26;
}
	// end inline asm
	// begin inline asm
	{mul.f16 %rs116,%rs92,%rs26;
}
	// end inline asm
	// begin inline asm
	{mul.f16 %rs119,%rs95,%rs26;
}
	// end inline asm
	// begin inline asm
	{mul.f16 %rs122,%rs98,%rs26;
}
	// end inline asm
	// begin inline asm
	{mul.f16 %rs125,%rs101,%rs26;
}
	// end inline asm
	// begin inline asm
	{mul.f16 %rs128,%rs104,%rs26;
}
	// end inline asm
	// begin inline asm
	{mul.f16 %rs131,%rs107,%rs26;
}
	// end inline asm
	// begin inline asm
	{mul.f16 %rs134,%rs110,%rs26;
}
	// end inline asm
	// begin inline asm
	{mul.f16 %rs137,%rs113,%rs26;
}
	// end inline asm
	// begin inline asm
	{mul.f16 %rs140,%rs116,%rs26;
}
	// end inline asm
	// begin inline asm
	{mul.f16 %rs143,%rs119,%rs26;
}
	// end inline asm
	// begin inline asm
	{mul.f16 %rs146,%rs122,%rs26;
}
	// end inline asm
	// begin inline asm
	{mul.f16 %rs149,%rs125,%rs26;
}
	// end inline asm
	// begin inline asm
	{mul.f16 %rs152,%rs128,%rs26;
}
	// end inline asm
	// begin inline asm
	{mul.f16 %rs155,%rs131,%rs26;
}
	// end inline asm
	// begin inline asm
	{mul.f16 %rs158,%rs134,%rs26;
}
	// end inline asm
	// begin inline asm
	{mul.f16 %rs161,%rs137,%rs26;
}
	// end inline asm
	// begin inline asm
	{mul.f16 %rs164,%rs140,%rs26;
}
	// end inline asm
	// begin inline asm
	{mul.f16 %rs167,%rs143,%rs26;
}
	// end inline asm
	// begin inline asm
	{mul.f16 %rs170,%rs146,%rs26;
}
	// end inline asm
	// begin inline asm
	{mul.f16 %rs173,%rs149,%rs26;
}
	// end inline asm
	// begin inline asm
	{mul.f16 %rs176,%rs152,%rs26;
}
	// end inline asm
	// begin inline asm
	{mul.f16 %rs179,%rs155,%rs26;
}
	// end inline asm
	// begin inline asm
	{mul.f16 %rs182,%rs158,%rs26;
}
	// end inline asm
	// begin inline asm
	{mul.f16 %rs185,%rs161,%rs26;
}
	// end inline asm
	// begin inline asm
	{mul.f16 %rs188,%rs164,%rs26;
}
	// end inline asm
	// begin inline asm
	{mul.f16 %rs191,%rs167,%rs26;
}
	// end inline asm
	// begin inline asm
	{mul.f16 %rs194,%rs170,%rs26;
}
	// end inline asm
	// begin inline asm
	{mul.f16 %rs197,%rs173,%rs26;
}
	// end inline asm
	// begin inline asm
	{mul.f16 %rs200,%rs176,%rs26;
}
	// end inline asm
	// begin inline asm
	{mul.f16 %rs259,%rs179,%rs26;
}
	// end inline asm
	// begin inline asm
	{mul.f16 %rs258,%rs182,%rs26;
}
	// end inline asm
	// begin inline asm
	{mul.f16 %rs257,%rs185,%rs26;
}
	// end inline asm
	// begin inline asm
	{mul.f16 %rs256,%rs188,%rs26;
}
	// end inline asm
	// begin inline asm
	{mul.f16 %rs255,%rs191,%rs26;
}
	// end inline asm
	// begin inline asm
	{mul.f16 %rs254,%rs194,%rs26;
}
	// end inline asm
	// begin inline asm
	{mul.f16 %rs253,%rs197,%rs26;
}
	// end inline asm
	// begin inline asm
	{mul.f16 %rs252,%rs200,%rs26;
}
	// end inline asm
	add.s32 	%r9, %r9, 8;
	setp.ne.s32 	%p2, %r9, 1000;
	@%p2 bra 	$L__BB0_2;
	mov.f32 	%f10, 0f00000000;
	// begin inline asm
	{  cvt.rn.f16.f32 %rs227, %f10;}

	// end inline asm
	// begin inline asm
	{mul.f16 %rs228,%rs227,%rs259;
}
	// end inline asm
	// begin inline asm
	{mul.f16 %rs231,%rs228,%rs258;
}
	// end inline asm
	// begin inline asm
	{mul.f16 %rs234,%rs231,%rs257;
}
	// end inline asm
	// begin inline asm
	{mul.f16 %rs237,%rs234,%rs256;
}
	// end inline asm
	// begin inline asm
	{mul.f16 %rs240,%rs237,%rs255;
}
	// end inline asm
	// begin inline asm
	{mul.f16 %rs243,%rs240,%rs254;
}
	// end inline asm
	// begin inline asm
	{mul.f16 %rs246,%rs243,%rs253;
}
	// end inline asm
	// begin inline asm
	{mul.f16 %rs249,%rs246,%rs252;
}
	// end inline asm
	cvta.to.global.u64 	%rd2, %rd1;
	mul.wide.s32 	%rd3, %r1, 2;
	add.s64 	%rd4, %rd2, %rd3;
	st.global.u16 	[%rd4], %rs249;
$L__BB0_4:
	ret;

}


// ===== COMPILED SASS (sm_100) =====

	.target	sm_100

	.elftype	@"ET_EXEC"


//--------------------- .note.nv.tkinfo           --------------------------
	.section	.note.nv.tkinfo,"",@"SHT_NOTE"
	.sectionflags	@"SHF_NOTE_NV_TKINFO"
	.tkinfo
        /*0018*/ 	.word	0x00000002
        /*0030*/ 	.string	""
        /*0030*/ 	.string	"ptxas"
        /*0030*/ 	.string	"Cuda compilation tools, release 13.0, V13.0.88"
        /*0030*/ 	.string	"Build cuda_13.0.r13.0/compiler.36424714_0"
        /*0030*/ 	.string	"-arch sm_100 -m 64 "



//--------------------- .note.nv.cuinfo           --------------------------
	.section	.note.nv.cuinfo,"",@"SHT_NOTE"
	.sectionflags	@"SHF_NOTE_NV_CUINFO"
        /*0018*/ 	.short	0x0002
        /*001a*/ 	.short	0x0064
        /*001c*/ 	.short	0x0082
	.zero		2


//--------------------- .nv.info                  --------------------------
	.section	.nv.info,"",@"SHT_CUDA_INFO"
	.align	4


	//----- nvinfo : EIATTR_REGCOUNT
	.align		4
        /*0000*/ 	.byte	0x04, 0x2f
        /*0002*/ 	.short	(.L_1 - .L_0)
	.align		4
.L_0:
        /*0004*/ 	.word	index@(_Z22mul_stress_kernel_fp16P6__halfiS_)
        /*0008*/ 	.word	0x0000000c


	//----- nvinfo : EIATTR_FRAME_SIZE
	.align		4
.L_1:
        /*000c*/ 	.byte	0x04, 0x11
        /*000e*/ 	.short	(.L_3 - .L_2)
	.align		4
.L_2:
        /*0010*/ 	.word	index@(_Z22mul_stress_kernel_fp16P6__halfiS_)
        /*0014*/ 	.word	0x00000000


	//----- nvinfo : EIATTR_MIN_STACK_SIZE
	.align		4
.L_3:
        /*0018*/ 	.byte	0x04, 0x12
        /*001a*/ 	.short	(.L_5 - .L_4)
	.align		4
.L_4:
        /*001c*/ 	.word	index@(_Z22mul_stress_kernel_fp16P6__halfiS_)
        /*0020*/ 	.word	0x00000000
.L_5:


//--------------------- .nv.compat                --------------------------
	.section	.nv.compat,"",@"SHT_CUDA_COMPAT_INFO"
	.align	4
        /*0000*/ 	.byte	0x02, 0x09, 0x00, 0x00, 0x02, 0x02, 0x01, 0x00, 0x02, 0x05, 0x05, 0x00, 0x03, 0x07, 0x01, 0x01
        /*0010*/ 	.byte	0x02, 0x03, 0x00, 0x00, 0x02, 0x06, 0x01, 0x00, 0x04, 0x0b, 0x08, 0x00, 0x09, 0x00, 0x00, 0x00
        /*0020*/ 	.byte	0x00, 0x00, 0x00, 0x00


//--------------------- .nv.info._Z22mul_stress_kernel_fp16P6__halfiS_ --------------------------
	.section	.nv.info._Z22mul_stress_kernel_fp16P6__halfiS_,"",@"SHT_CUDA_INFO"
	.sectionflags	@""
	.align	4


	//----- nvinfo : EIATTR_CUDA_API_VERSION
	.align		4
        /*0000*/ 	.byte	0x04, 0x37
        /*0002*/ 	.short	(.L_7 - .L_6)
.L_6:
        /*0004*/ 	.word	0x00000082


	//----- nvinfo : EIATTR_KPARAM_INFO
	.align		4
.L_7:
        /*0008*/ 	.byte	0x04, 0x17
        /*000a*/ 	.short	(.L_9 - .L_8)
.L_8:
        /*000c*/ 	.word	0x00000000
        /*0010*/ 	.short	0x0002
        /*0012*/ 	.short	0x000c
        /*0014*/ 	.byte	0x00, 0xf0, 0x09, 0x00


	//----- nvinfo : EIATTR_KPARAM_INFO
	.align		4
.L_9:
        /*0018*/ 	.byte	0x04, 0x17
        /*001a*/ 	.short	(.L_11 - .L_10)
.L_10:
        /*001c*/ 	.word	0x00000000
        /*0020*/ 	.short	0x0001
        /*0022*/ 	.short	0x0008
        /*0024*/ 	.byte	0x00, 0xf0, 0x11, 0x00


	//----- nvinfo : EIATTR_KPARAM_INFO
	.align		4
.L_11:
        /*0028*/ 	.byte	0x04, 0x17
        /*002a*/ 	.short	(.L_13 - .L_12)
.L_12:
        /*002c*/ 	.word	0x00000000
        /*0030*/ 	.short	0x0000
        /*0032*/ 	.short	0x0000
        /*0034*/ 	.byte	0x00, 0xf5, 0x21, 0x00


	//----- nvinfo : EIATTR_SPARSE_MMA_MASK
	.align		4
.L_13:
        /*0038*/ 	.byte	0x03, 0x50
        /*003a*/ 	.short	0x0000


	//----- nvinfo : EIATTR_MAXREG_COUNT
	.align		4
        /*003c*/ 	.byte	0x03, 0x1b
        /*003e*/ 	.short	0x00ff


	//----- nvinfo : EIATTR_MERCURY_ISA_VERSION
	.align		4
        /*0040*/ 	.byte	0x03, 0x5f
        /*0042*/ 	.short	0x0101


	//----- nvinfo : EIATTR_VRC_CTA_INIT_COUNT
	.align		4
        /*0044*/ 	.byte	0x02, 0x4a
	.zero		1
	.zero		1


	//----- nvinfo : EIATTR_EXIT_INSTR_OFFSETS
	.align		4
        /*0048*/ 	.byte	0x04, 0x1c
        /*004a*/ 	.short	(.L_15 - .L_14)


	//   ....[0]....
.L_14:
        /*004c*/ 	.word	0x00000070


	//   ....[1]....
        /*0050*/ 	.word	0x00000c80


	//----- nvinfo : EIATTR_CBANK_PARAM_SIZE
	.align		4
.L_15:
        /*0054*/ 	.byte	0x03, 0x19
        /*0056*/ 	.short	0x000e


	//----- nvinfo : EIATTR_PARAM_CBANK
	.align		4
        /*0058*/ 	.byte	0x04, 0x0a
        /*005a*/ 	.short	(.L_17 - .L_16)
	.align		4
.L_16:
        /*005c*/ 	.word	index@(.nv.constant0._Z22mul_stress_kernel_fp16P6__halfiS_)
        /*0060*/ 	.short	0x0380
        /*0062*/ 	.short	0x000e


	//----- nvinfo : EIATTR_SW_WAR
	.align		4
.L_17:
        /*0064*/ 	.byte	0x04, 0x36
        /*0066*/ 	.short	(.L_19 - .L_18)
.L_18:
        /*0068*/ 	.word	0x00000008
.L_19:


//--------------------- .nv.callgraph             --------------------------
	.section	.nv.callgraph,"",@"SHT_CUDA_CALLGRAPH"
	.align	4
	.sectionentsize	8
	.align		4
        /*0000*/ 	.word	0x00000000
	.align		4
        /*0004*/ 	.word	0xffffffff
	.align		4
        /*0008*/ 	.word	0x00000000
	.align		4
        /*000c*/ 	.word	0xfffffffe
	.align		4
        /*0010*/ 	.word	0x00000000
	.align		4
        /*0014*/ 	.word	0xfffffffd
	.align		4
        /*0018*/ 	.word	0x00000000
	.align		4
        /*001c*/ 	.word	0xfffffffc


//--------------------- .text._Z22mul_stress_kernel_fp16P6__halfiS_ --------------------------
	.section	.text._Z22mul_stress_kernel_fp16P6__halfiS_,"ax",@progbits
	.align	128
        .global         _Z22mul_stress_kernel_fp16P6__halfiS_
        .type           _Z22mul_stress_kernel_fp16P6__halfiS_,@function
        .size           _Z22mul_stress_kernel_fp16P6__halfiS_,(.L_x_2 - _Z22mul_stress_kernel_fp16P6__halfiS_)
        .other          _Z22mul_stress_kernel_fp16P6__halfiS_,@"STO_CUDA_ENTRY STV_DEFAULT"
_Z22mul_stress_kernel_fp16P6__halfiS_:
.text._Z22mul_stress_kernel_fp16P6__halfiS_:
[----:B------:R-:W-:Y:S01]  /*0000*/  LDC R1, c[0x0][0x37c] ;  /* 0x0000df00ff017b82 */ /* 0x000fe20000000800 */
[----:B------:R-:W0:Y:S07]  /*0010*/  S2R R3, SR_TID.X ;  /* 0x0000000000037919 */ /* 0x000e2e0000002100 */
[----:B------:R-:W0:Y:S01]  /*0020*/  S2UR UR4, SR_CTAID.X ;  /* 0x00000000000479c3 */ /* 0x000e220000002500 */
[----:B------:R-:W1:Y:S07]  /*0030*/  LDCU UR5, c[0x0][0x388] ;  /* 0x00007100ff0577ac */ /* 0x000e6e0008000800 */
[----:B------:R-:W0:Y:S02]  /*0040*/  LDC R0, c[0x0][0x360] ;  /* 0x0000d800ff007b82 */ /* 0x000e240000000800 */
[----:B0-----:R-:W-:-:S05]  /*0050*/  IMAD R0, R0, UR4, R3 ;  /* 0x0000000400007c24 */ /* 0x001fca000f8e0203 */
[----:B-1----:R-:W-:-:S13]  /*0060*/  ISETP.GE.AND P0, PT, R0, UR5, PT ;  /* 0x0000000500007c0c */ /* 0x002fda000bf06270 */
[----:B------:R-:W-:Y:S05]  /*0070*/  @P0 EXIT ;  /* 0x000000000000094d */ /* 0x000fea0003800000 */
[----:B------:R-:W-:Y:S01]  /*0080*/  HFMA2 R3, -RZ, RZ, 0.60205078125, -0.443115234375 ;  /* 0x38d1b717ff037431 */ /* 0x000fe200000001ff */
[----:B------:R-:W-:Y:S01]  /*0090*/  I2FP.F32.S32 R2, R0 ;  /* 0x0000000000027245 */ /* 0x000fe20000201400 */
[----:B------:R-:W0:Y:S01]  /*00a0*/  LDCU.64 UR6, c[0x0][0x358] ;  /* 0x00006b00ff0677ac */ /* 0x000e220008000a00 */
[----:B------:R-:W1:Y:S03]  /*00b0*/  LDCU.U16 UR5, c[0x0][0x38c] ;  /* 0x00007180ff0577ac */ /* 0x000e660008000400 */
[----:B------:R-:W-:Y:S01]  /*00c0*/  FFMA R2, R2, R3, 1 ;  /* 0x3f80000002027423 */ /* 0x000fe20000000003 */
[----:B------:R-:W-:-:S03]  /*00d0*/  UMOV UR4, URZ ;  /* 0x000000ff00047c82 */ /* 0x000fc60008000000 */
[C---:B------:R-:W-:Y:S01]  /*00e0*/  FADD R4, R2.reuse, 0.019999999552965164185 ;  /* 0x3ca3d70a02047421 */ /* 0x040fe20000000000 */
[C---:B------:R-:W-:Y:S01]  /*00f0*/  FADD R5, R2.reuse, 0.029999999329447746277 ;  /* 0x3cf5c28f02057421 */ /* 0x040fe20000000000 */
[C---:B------:R-:W-:Y:S01]  /*0100*/  FADD R6, R2.reuse, 0.039999999105930328369 ;  /* 0x3d23d70a02067421 */ /* 0x040fe20000000000 */
[C---:B------:R-:W-:Y:S01]  /*0110*/  FADD R7, R2.reuse, 0.04999999701976776123 ;  /* 0x3d4ccccc02077421 */ /* 0x040fe20000000000 */
[C---:B------:R-:W-:Y:S01]  /*0120*/  FADD R3, R2.reuse, 0.0099999997764825820923 ;  /* 0x3c23d70a02037421 */ /* 0x040fe20000000000 */
[C---:B------:R-:W-:Y:S01]  /*0130*/  FADD R8, R2.reuse, 0.059999998658895492554 ;  /* 0x3d75c28f02087421 */ /* 0x040fe20000000000 */
[----:B------:R-:W-:Y:S01]  /*0140*/  FADD R9, R2, 0.070000000298023223877 ;  /* 0x3d8f5c2902097421 */ /* 0x000fe20000000000 */
[----:B------:R-:W-:Y:S02]  /*0150*/  F2FP.F16.F32.PACK_AB R4, R5, R4 ;  /* 0x000000040504723e */ /* 0x000fe400000000ff */
[----:B------:R-:W-:Y:S02]  /*0160*/  F2FP.F16.F32.PACK_AB R6, R7, R6 ;  /* 0x000000060706723e */ /* 0x000fe400000000ff */
[----:B------:R-:W-:-:S02]  /*0170*/  F2FP.F16.F32.PACK_AB R2, R3, R2 ;  /* 0x000000020302723e */ /* 0x000fc400000000ff */
[----:B01----:R-:W-:-:S07]  /*0180*/  F2FP.F16.F32.PACK_AB R8, R9, R8 ;  /* 0x000000080908723e */ /* 0x003fce00000000ff */
.L_x_0:
[----:B------:R-:W-:Y:S01]  /*0190*/  MOV R3, R4 ;  /* 0x0000000400037202 */ /* 0x000fe20000000f00 */
[----:B------:R-:W-:Y:S01]  /*01a0*/  HMUL2 R4, R6, UR5.H0_H0 ;  /* 0x2000000506047c32 */ /* 0x000fe20008000000 */
[----:B------:R-:W-:Y:S01]  /*01b0*/  UIADD3 UR4, UPT, UPT, UR4, 0x28, URZ ;  /* 0x0000002804047890 */ /* 0x000fe2000fffe0ff */
[----:B------:R-:W-:Y:S02]  /*01c0*/  HMUL2 R5, R8, UR5.H0_H0 ;  /* 0x2000000508057c32 */ /* 0x000fe40008000000 */
[----:B------:R-:W-:Y:S01]  /*01d0*/  HMUL2 R3, R3, UR5.H0_H0 ;  /* 0x2000000503037c32 */ /* 0x000fe20008000000 */
[----:B------:R-:W-:Y:S01]  /*01e0*/  UISETP.NE.AND UP0, UPT, UR4, 0x3e8, UPT ;  /* 0x000003e80400788c */ /* 0x000fe2000bf05270 */
[----:B------:R-:W-:Y:S02]  /*01f0*/  HMUL2 R2, R2, UR5.H0_H0 ;  /* 0x2000000502027c32 */ /* 0x000fe40008000000 */
[----:B------:R-:W-:Y:S02]  /*0200*/  HMUL2 R4, R4, UR5.H0_H0 ;  /* 0x2000000504047c32 */ /* 0x000fe40008000000 */
[----:B------:R-:W-:-:S02]  /*0210*/  HMUL2 R5, R5, UR5.H0_H0 ;  /* 0x2000000505057c32 */ /* 0x000fc40008000000 */
[----:B------:R-:W-:Y:S02]  /*0220*/  HMUL2 R3, R3, UR5.H0_H0 ;  /* 0x2000000503037c32 */ /* 0x000fe40008000000 */
[----:B------:R-:W-:Y:S02]  /*0230*/  HMUL2 R2, R2, UR5.H0_H0 ;  /* 0x2000000502027c32 */ /* 0x000fe40008000000 */
[----:B------:R-:W-:Y:S02]  /*0240*/  HMUL2 R4, R4, UR5.H0_H0 ;  /* 0x2000000504047c32 */ /* 0x000fe40008000000 */
        /* <DEDUP_REMOVED lines=150> */
[----:B------:R-:W-:Y:S01]  /*0bb0*/  HMUL2 R2, R2, UR5.H0_H0 ;  /* 0x2000000502027c32 */ /* 0x000fe20008000000 */
[----:B------:R-:W-:Y:S06]  /*0bc0*/  BRA.U UP0, `(.L_x_0) ;  /* 0xfffffff500707547 */ /* 0x000fec000b83ffff */
[----:B------:R-:W-:-:S04]  /*0bd0*/  HMUL2 R3, R2.H0_H0, RZ.H0_H0 ;  /* 0x200000ff02037232 */ /* 0x000fc80000000800 */
[----:B------:R-:W-:Y:S02]  /*0be0*/  HMUL2 R5, R3.H0_H0, R2.H1_H1 ;  /* 0x3000000203057232 */ /* 0x000fe40000000800 */
[----:B------:R-:W0:Y:S02]  /*0bf0*/  LDC.64 R2, c[0x0][0x380] ;  /* 0x0000e000ff027b82 */ /* 0x000e240000000a00 */
[----:B------:R-:W-:-:S04]  /*0c00*/  HMUL2 R5, R5.H0_H0, R4.H0_H0 ;  /* 0x2000000405057232 */ /* 0x000fc80000000800 */
[----:B------:R-:W-:-:S04]  /*0c10*/  HMUL2 R5, R5.H0_H0, R4.H1_H1 ;  /* 0x3000000405057232 */ /* 0x000fc80000000800 */
[----:B------:R-:W-:-:S04]  /*0c20*/  HMUL2 R5, R5.H0_H0, R6.H0_H0 ;  /* 0x2000000605057232 */ /* 0x000fc80000000800 */
[----:B------:R-:W-:-:S04]  /*0c30*/  HMUL2 R4, R5.H0_H0, R6.H1_H1 ;  /* 0x3000000605047232 */ /* 0x000fc80000000800 */
[----:B------:R-:W-:-:S04]  /*0c40*/  HMUL2 R4, R4.H0_H0, R8.H0_H0 ;  /* 0x2000000804047232 */ /* 0x000fc80000000800 */
[----:B------:R-:W-:Y:S02]  /*0c50*/  HMUL2 R4, R4.H0_H0, R8.H1_H1 ;  /* 0x3000000804047232 */ /* 0x000fe40000000800 */
[----:B0-----:R-:W-:-:S05]  /*0c60*/  IMAD.WIDE R2, R0, 0x2, R2 ;  /* 0x0000000200027825 */ /* 0x001fca00078e0202 */
[----:B------:R-:W-:Y:S01]  /*0c70*/  STG.E.U16 desc[UR6][R2.64], R4 ;  /* 0x0000000402007986 */ /* 0x000fe2000c101506 */
[----:B------:R-:W-:Y:S05]  /*0c80*/  EXIT ;  /* 0x000000000000794d */ /* 0x000fea0003800000 */
.L_x_1:
[----:B------:R-:W-:-:S00]  /*0c90*/  BRA `(.L_x_1) ;  /* 0xfffffffc00fc7947 */ /* 0x000fc0000383ffff */
[----:B------:R-:W-:-:S00]  /*0ca0*/  NOP ;  /* 0x0000000000007918 */ /* 0x000fc00000000000 */
        /* <DEDUP_REMOVED lines=13> */
.L_x_2:


//--------------------- .nv.shared.reserved.0     --------------------------
	.section	.nv.shared.reserved.0,"aw",@nobits
	.weak		__nv_reservedSMEM_offset_0_alias
	.size		__nv_reservedSMEM_offset_0_alias, 0, 64
	.other		__nv_reservedSMEM_offset_0_alias,@"STO_CUDA_RESERVED_SHARED STV_DEFAULT"
__nv_reservedSMEM_offset_0_alias:
	.zero		0
	.zero		64


//--------------------- .nv.constant0._Z22mul_stress_kernel_fp16P6__halfiS_ --------------------------
	.section	.nv.constant0._Z22mul_stress_kernel_fp16P6__halfiS_,"a",@progbits
	.sectionflags	@""
	.align	4
.nv.constant0._Z22mul_stress_kernel_fp16P6__halfiS_:
	.zero		910


//--------------------- SYMBOLS --------------------------

	.type		.nv.reservedSmem.offset0,@object
	.size		.nv.reservedSmem.offset0,0x4
